	.headerflags	@"EF_CUDA_TEXMODE_UNIFIED EF_CUDA_64BIT_ADDRESS EF_CUDA_ACCELERATORS EF_CUDA_SM90 EF_CUDA_VIRTUAL_SM(EF_CUDA_SM90)"
	.elftype	@"ET_EXEC"


//--------------------- .nv.info                  --------------------------
	.section	.nv.info,"",@"SHT_CUDA_INFO"
	.align	4


	//----- nvinfo : EIATTR_REGCOUNT
	.align		4
        /*0000*/ 	.byte	0x04, 0x2f
        /*0002*/ 	.short	(.L_1 - .L_0)
	.align		4
.L_0:
        /*0004*/ 	.word	index@(triton_poi_fused_mul_reciprocal_2)
        /*0008*/ 	.word	0x00000010


	//----- nvinfo : EIATTR_MIN_STACK_SIZE
	.align		4
.L_1:
        /*000c*/ 	.byte	0x04, 0x12
        /*000e*/ 	.short	(.L_3 - .L_2)
	.align		4
.L_2:
        /*0010*/ 	.word	index@(triton_poi_fused_mul_reciprocal_2)
        /*0014*/ 	.word	0x00000000


	//----- nvinfo : EIATTR_FRAME_SIZE
	.align		4
.L_3:
        /*0018*/ 	.byte	0x04, 0x11
        /*001a*/ 	.short	(.L_5 - .L_4)
	.align		4
.L_4:
        /*001c*/ 	.word	index@(triton_poi_fused_mul_reciprocal_2)
        /*0020*/ 	.word	0x00000000


	//----- nvinfo : EIATTR_MIN_STACK_SIZE
	.align		4
.L_5:
        /*0024*/ 	.byte	0x04, 0x12
        /*0026*/ 	.short	(.L_7 - .L_6)
	.align		4
.L_6:
        /*0028*/ 	.word	index@(triton_poi_fused_mul_reciprocal_2)
        /*002c*/ 	.word	0x00000000
.L_7:


//--------------------- .nv.info.triton_poi_fused_mul_reciprocal_2 --------------------------
	.section	.nv.info.triton_poi_fused_mul_reciprocal_2,"",@"SHT_CUDA_INFO"
	.sectionflags	@""
	.align	4


	//----- nvinfo : EIATTR_CUDA_API_VERSION
	.align		4
        /*0000*/ 	.byte	0x04, 0x37
        /*0002*/ 	.short	(.L_9 - .L_8)
.L_8:
        /*0004*/ 	.word	0x0000007c


	//----- nvinfo : EIATTR_KPARAM_INFO
	.align		4
.L_9:
        /*0008*/ 	.byte	0x04, 0x17
        /*000a*/ 	.short	(.L_11 - .L_10)
.L_10:
        /*000c*/ 	.word	0x00000000
        /*0010*/ 	.short	0x0002
        /*0012*/ 	.short	0x0010
        /*0014*/ 	.byte	0x00, 0xf0, 0x11, 0x00


	//----- nvinfo : EIATTR_KPARAM_INFO
	.align		4
.L_11:
        /*0018*/ 	.byte	0x04, 0x17
        /*001a*/ 	.short	(.L_13 - .L_12)
.L_12:
        /*001c*/ 	.word	0x00000000
        /*0020*/ 	.short	0x0001
        /*0022*/ 	.short	0x0008
        /*0024*/ 	.byte	0x00, 0xf4, 0x21, 0x00


	//----- nvinfo : EIATTR_KPARAM_INFO
	.align		4
.L_13:
        /*0028*/ 	.byte	0x04, 0x17
        /*002a*/ 	.short	(.L_15 - .L_14)
.L_14:
        /*002c*/ 	.word	0x00000000
        /*0030*/ 	.short	0x0000
        /*0032*/ 	.short	0x0000
        /*0034*/ 	.byte	0x00, 0xf4, 0x21, 0x00


	//----- nvinfo : EIATTR_SPARSE_MMA_MASK
	.align		4
.L_15:
        /*0038*/ 	.byte	0x03, 0x50
        /*003a*/ 	.short	0x0000


	//----- nvinfo : EIATTR_MAXREG_COUNT
	.align		4
        /*003c*/ 	.byte	0x03, 0x1b
        /*003e*/ 	.short	0x00ff


	//----- nvinfo : EIATTR_EXIT_INSTR_OFFSETS
	.align		4
        /*0040*/ 	.byte	0x04, 0x1c
        /*0042*/ 	.short	(.L_17 - .L_16)


	//   ....[0]....
.L_16:
        /*0044*/ 	.word	0x000001f0


	//   ....[1]....
        /*0048*/ 	.word	0x00000210


	//----- nvinfo : EIATTR_REQNTID
	.align		4
.L_17:
        /*004c*/ 	.byte	0x04, 0x10
        /*004e*/ 	.short	(.L_19 - .L_18)
.L_18:
        /*0050*/ 	.word	0x00000020
        /*0054*/ 	.word	0x00000001
        /*0058*/ 	.word	0x00000001


	//----- nvinfo : EIATTR_CBANK_PARAM_SIZE
	.align		4
.L_19:
        /*005c*/ 	.byte	0x03, 0x19
        /*005e*/ 	.short	0x0014


	//----- nvinfo : EIATTR_PARAM_CBANK
	.align		4
        /*0060*/ 	.byte	0x04, 0x0a
        /*0062*/ 	.short	(.L_21 - .L_20)
	.align		4
.L_20:
        /*0064*/ 	.word	index@(.nv.constant0.triton_poi_fused_mul_reciprocal_2)
        /*0068*/ 	.short	0x0210
        /*006a*/ 	.short	0x0014


	//----- nvinfo : EIATTR_SW_WAR
	.align		4
.L_21:
        /*006c*/ 	.byte	0x04, 0x36
        /*006e*/ 	.short	(.L_23 - .L_22)
.L_22:
        /*0070*/ 	.word	0x00000008
.L_23:


//--------------------- .nv.callgraph             --------------------------
	.section	.nv.callgraph,"",@"SHT_CUDA_CALLGRAPH"
	.align	4
	.sectionentsize	8
	.align		4
        /*0000*/ 	.word	0x00000000
	.align		4
        /*0004*/ 	.word	0xffffffff
	.align		4
        /*0008*/ 	.word	0x00000000
	.align		4
        /*000c*/ 	.word	0xfffffffe
	.align		4
        /*0010*/ 	.word	0x00000000
	.align		4
        /*0014*/ 	.word	0xfffffffd
	.align		4
        /*0018*/ 	.word	0x00000000
	.align		4
        /*001c*/ 	.word	0xfffffffc


//--------------------- .text.triton_poi_fused_mul_reciprocal_2 --------------------------
	.section	.text.triton_poi_fused_mul_reciprocal_2,"ax",@progbits
	.align	128
        .global         triton_poi_fused_mul_reciprocal_2
        .type           triton_poi_fused_mul_reciprocal_2,@function
        .size           triton_poi_fused_mul_reciprocal_2,(.L_x_1 - triton_poi_fused_mul_reciprocal_2)
        .other          triton_poi_fused_mul_reciprocal_2,@"STO_CUDA_ENTRY STV_DEFAULT"
triton_poi_fused_mul_reciprocal_2:
.text.triton_poi_fused_mul_reciprocal_2:
[----:B------:R-:W0:Y:S02]  /*0000*/  LDC R1, c[0x0][0x28] ;  /* 0x00000a00ff017b82 */ /* 0x000e240000000800 */
[----:B------:R-:W1:Y:S01]  /*0010*/  S2R R0, SR_TID.X ;  /* 0x0000000000007919 */ /* 0x000e620000002100 */
[----:B------:R-:W2:Y:S01]  /*0020*/  LDC.64 R2, c[0x0][0x210] ;  /* 0x00008400ff027b82 */ /* 0x000ea20000000a00 */
[----:B------:R-:W-:Y:S01]  /*0030*/  CS2R R12, SRZ ;  /* 0x00000000000c7805 */ /* 0x000fe2000001ff00 */
[----:B------:R-:W-:Y:S01]  /*0040*/  ULDC.64 UR4, c[0x0][0x208] ;  /* 0x0000820000047ab9 */ /* 0x000fe20000000a00 */
[----:B------:R-:W3:Y:S05]  /*0050*/  S2R R7, SR_CTAID.X ;  /* 0x0000000000077919 */ /* 0x000eea0000002500 */
[----:B------:R-:W4:Y:S01]  /*0060*/  LDC.64 R4, c[0x0][0x218] ;  /* 0x00008600ff047b82 */ /* 0x000f220000000a00 */
[----:B-1----:R-:W-:-:S04]  /*0070*/  SHF.L.U32 R0, R0, 0x1, RZ ;  /* 0x0000000100007819 */ /* 0x002fc800000006ff */
[----:B------:R-:W-:-:S04]  /*0080*/  LOP3.LUT R0, R0, 0x3e, RZ, 0xc0, !PT ;  /* 0x0000003e00007812 */ /* 0x000fc800078ec0ff */
[----:B---3--:R-:W-:-:S04]  /*0090*/  LEA R7, R7, R0, 0x6 ;  /* 0x0000000007077211 */ /* 0x008fc800078e30ff */
[C---:B------:R-:W-:Y:S01]  /*00a0*/  ISETP.GE.AND P4, PT, R7.reuse, 0x40, PT ;  /* 0x000000400700780c */ /* 0x040fe20003f86270 */
[----:B--2---:R-:W-:-:S12]  /*00b0*/  IMAD.WIDE R2, R7, 0x4, R2 ;  /* 0x0000000407027825 */ /* 0x004fd800078e0202 */
[----:B------:R4:W2:Y:S01]  /*00c0*/  @!P4 LDG.E.64 R12, desc[UR4][R2.64] ;  /* 0x00000004020cc981 */ /* 0x0008a2000c1e1b00 */
[----:B------:R-:W-:Y:S01]  /*00d0*/  HFMA2.MMA R11, -RZ, RZ, 1.625, 0 ;  /* 0x3e800000ff0b7435 */ /* 0x000fe200000001ff */
[----:B----4-:R-:W-:Y:S01]  /*00e0*/  IMAD.WIDE R2, R7, 0x4, R4 ;  /* 0x0000000407027825 */ /* 0x010fe200078e0204 */
[C---:B--2---:R-:W-:Y:S02]  /*00f0*/  FSETP.GT.AND P0, PT, |R12|.reuse, 8.50705917302346158658e+37, PT ;  /* 0x7e8000000c00780b */ /* 0x044fe40003f04200 */
[C---:B------:R-:W-:Y:S02]  /*0100*/  FSETP.GT.AND P1, PT, |R13|.reuse, 8.50705917302346158658e+37, PT ;  /* 0x7e8000000d00780b */ /* 0x040fe40003f24200 */
[----:B------:R-:W-:Y:S02]  /*0110*/  FSETP.GEU.AND P2, PT, |R12|, 1.175494350822287508e-38, PT ;  /* 0x008000000c00780b */ /* 0x000fe40003f4e200 */
[----:B------:R-:W-:Y:S02]  /*0120*/  FSETP.GEU.AND P3, PT, |R13|, 1.175494350822287508e-38, PT ;  /* 0x008000000d00780b */ /* 0x000fe40003f6e200 */
[----:B------:R-:W-:-:S02]  /*0130*/  FSEL R9, R11, 1, P0 ;  /* 0x3f8000000b097808 */ /* 0x000fc40000000000 */
[----:B------:R-:W-:-:S03]  /*0140*/  FSEL R11, R11, 1, P1 ;  /* 0x3f8000000b0b7808 */ /* 0x000fc60000800000 */
[----:B------:R-:W-:Y:S02]  /*0150*/  @P0 FMUL R12, R12, 0.25 ;  /* 0x3e8000000c0c0820 */ /* 0x000fe40000400000 */
[----:B------:R-:W-:Y:S02]  /*0160*/  @P1 FMUL R13, R13, 0.25 ;  /* 0x3e8000000d0d1820 */ /* 0x000fe40000400000 */
[----:B------:R-:W-:Y:S01]  /*0170*/  @!P2 FMUL R12, R12, 16777216 ;  /* 0x4b8000000c0ca820 */ /* 0x000fe20000400000 */
[----:B------:R-:W-:Y:S01]  /*0180*/  @!P2 FMUL R9, R9, 16777216 ;  /* 0x4b8000000909a820 */ /* 0x000fe20000400000 */
[----:B------:R-:W-:Y:S01]  /*0190*/  @!P3 FMUL R13, R13, 16777216 ;  /* 0x4b8000000d0db820 */ /* 0x000fe20000400000 */
[----:B------:R-:W-:Y:S01]  /*01a0*/  @!P3 FMUL R11, R11, 16777216 ;  /* 0x4b8000000b0bb820 */ /* 0x000fe20000400000 */
[----:B------:R-:W1:Y:S08]  /*01b0*/  MUFU.RCP R0, R12 ;  /* 0x0000000c00007308 */ /* 0x000e700000001000 */
[----:B------:R-:W2:Y:S01]  /*01c0*/  MUFU.RCP R6, R13 ;  /* 0x0000000d00067308 */ /* 0x000ea20000001000 */
[----:B-1----:R-:W-:Y:S01]  /*01d0*/  FMUL.D4 R10, R0, R9 ;  /* 0x00000009000a7220 */ /* 0x002fe20000200000 */
[----:B--2---:R-:W-:Y:S01]  /*01e0*/  FMUL.D4 R11, R6, R11 ;  /* 0x0000000b060b7220 */ /* 0x004fe20000200000 */
[----:B------:R-:W-:Y:S06]  /*01f0*/  @P4 EXIT ;  /* 0x000000000000494d */ /* 0x000fec0003800000 */
[----:B------:R-:W-:Y:S01]  /*0200*/  STG.E.64 desc[UR4][R2.64], R10 ;  /* 0x0000000a02007986 */ /* 0x000fe2000c101b04 */
[----:B------:R-:W-:Y:S05]  /*0210*/  EXIT ;  /* 0x000000000000794d */ /* 0x000fea0003800000 */
.L_x_0:
[----:B------:R-:W-:-:S00]  /*0220*/  BRA `(.L_x_0) ;  /* 0xfffffffc00fc7947 */ /* 0x000fc0000383ffff */
[----:B------:R-:W-:-:S00]  /*0230*/  NOP ;  /* 0x0000000000007918 */ /* 0x000fc00000000000 */
        /* <DEDUP_REMOVED lines=12> */
.L_x_1:


//--------------------- .nv.constant0.triton_poi_fused_mul_reciprocal_2 --------------------------
	.section	.nv.constant0.triton_poi_fused_mul_reciprocal_2,"a",@progbits
	.sectionflags	@""
	.align	4
.nv.constant0.triton_poi_fused_mul_reciprocal_2:
	.zero		548
